//
// Generated by NVIDIA NVVM Compiler
//
// Compiler Build ID: CL-36424714
// Cuda compilation tools, release 13.0, V13.0.88
// Based on NVVM 20.0.0
//

.version 9.0
.target sm_100
.address_size 64


.func  (.param .b32 func_retval0) _Z4xgcdiiPiS_(
	.param .b32 _Z4xgcdiiPiS__param_0,
	.param .b32 _Z4xgcdiiPiS__param_1,
	.param .b64 _Z4xgcdiiPiS__param_2,
	.param .b64 _Z4xgcdiiPiS__param_3
)
{
	.local .align 4 .b8 	__local_depot0[8];
	.reg .b64 	%SP;
	.reg .b64 	%SPL;
	.reg .pred 	%p<2>;
	.reg .b32 	%r<20>;
	.reg .b64 	%rd<9>;

	mov.u64 	%SPL, __local_depot0;
	cvta.local.u64 	%SP, %SPL;
	ld.param.u32 	%r7, [_Z4xgcdiiPiS__param_0];
	ld.param.u32 	%r19, [_Z4xgcdiiPiS__param_1];
	ld.param.u64 	%rd1, [_Z4xgcdiiPiS__param_2];
	ld.param.u64 	%rd2, [_Z4xgcdiiPiS__param_3];
	setp.eq.s32 	%p1, %r7, 0;
	mov.b32 	%r18, 1;
	mov.b32 	%r17, 0;
	@%p1 bra 	$L__BB0_2;
	add.u64 	%rd3, %SP, 4;
	add.u64 	%rd4, %SPL, 4;
	add.u64 	%rd5, %SP, 0;
	add.u64 	%rd6, %SPL, 0;
	div.s32 	%r11, %r19, %r7;
	mul.lo.s32 	%r12, %r11, %r7;
	sub.s32 	%r13, %r19, %r12;
	{ // callseq 0, 0
	.param .b32 param0;
	st.param.b32 	[param0], %r13;
	.param .b32 param1;
	st.param.b32 	[param1], %r7;
	.param .b64 param2;
	st.param.b64 	[param2], %rd5;
	.param .b64 param3;
	st.param.b64 	[param3], %rd3;
	.param .b32 retval0;
	call.uni (retval0), 
	_Z4xgcdiiPiS_, 
	(
	param0, 
	param1, 
	param2, 
	param3
	);
	ld.param.b32 	%r19, [retval0];
	} // callseq 0
	ld.local.u32 	%r15, [%rd4];
	ld.local.u32 	%r18, [%rd6];
	mul.lo.s32 	%r16, %r18, %r11;
	sub.s32 	%r17, %r15, %r16;
$L__BB0_2:
	cvta.to.local.u64 	%rd7, %rd1;
	cvta.to.local.u64 	%rd8, %rd2;
	st.local.u32 	[%rd7], %r17;
	st.local.u32 	[%rd8], %r18;
	st.param.b32 	[func_retval0], %r19;
	ret;

}
	// .globl	_Z6modinvPiS_i
.visible .entry _Z6modinvPiS_i(
	.param .u64 .ptr .align 1 _Z6modinvPiS_i_param_0,
	.param .u64 .ptr .align 1 _Z6modinvPiS_i_param_1,
	.param .u32 _Z6modinvPiS_i_param_2
)
{
	.local .align 4 .b8 	__local_depot1[8];
	.reg .b64 	%SP;
	.reg .b64 	%SPL;
	.reg .pred 	%p<5>;
	.reg .b32 	%r<15>;
	.reg .b64 	%rd<10>;

	mov.u64 	%SPL, __local_depot1;
	cvta.local.u64 	%SP, %SPL;
	ld.param.u64 	%rd3, [_Z6modinvPiS_i_param_0];
	ld.param.u64 	%rd4, [_Z6modinvPiS_i_param_1];
	ld.param.u32 	%r6, [_Z6modinvPiS_i_param_2];
	mov.u32 	%r7, %ctaid.x;
	mov.u32 	%r1, %ntid.x;
	mov.u32 	%r8, %tid.x;
	mad.lo.s32 	%r14, %r7, %r1, %r8;
	setp.ge.s32 	%p1, %r14, %r6;
	@%p1 bra 	$L__BB1_3;
	mov.u32 	%r9, %nctaid.x;
	mul.lo.s32 	%r3, %r1, %r9;
	cvta.to.global.u64 	%rd1, %rd3;
	cvta.to.global.u64 	%rd2, %rd4;
	add.u64 	%rd8, %SP, 0;
	add.u64 	%rd9, %SP, 4;
$L__BB1_2:
	mul.wide.s32 	%rd5, %r14, 4;
	add.s64 	%rd6, %rd1, %rd5;
	ld.global.u32 	%r10, [%rd6];
	add.s64 	%rd7, %rd2, %rd5;
	ld.global.u32 	%r11, [%rd7];
	{ // callseq 1, 0
	.param .b32 param0;
	st.param.b32 	[param0], %r10;
	.param .b32 param1;
	st.param.b32 	[param1], %r11;
	.param .b64 param2;
	st.param.b64 	[param2], %rd8;
	.param .b64 param3;
	st.param.b64 	[param3], %rd9;
	.param .b32 retval0;
	call.uni (retval0), 
	_Z4xgcdiiPiS_, 
	(
	param0, 
	param1, 
	param2, 
	param3
	);
	ld.param.b32 	%r12, [retval0];
	} // callseq 1
	setp.eq.s32 	%p2, %r12, 1;
	add.s32 	%r14, %r14, %r3;
	setp.lt.s32 	%p3, %r14, %r6;
	and.pred  	%p4, %p2, %p3;
	@%p4 bra 	$L__BB1_2;
$L__BB1_3:
	ret;

}


// ===== COMPILED SASS (sm_100) =====

	.target	sm_100

	.elftype	@"ET_EXEC"


//--------------------- .note.nv.tkinfo           --------------------------
	.section	.note.nv.tkinfo,"",@"SHT_NOTE"
	.sectionflags	@"SHF_NOTE_NV_TKINFO"
	.tkinfo
        /*0018*/ 	.word	0x00000002
        /*0030*/ 	.string	""
        /*0030*/ 	.string	"ptxas"
        /*0030*/ 	.string	"Cuda compilation tools, release 13.0, V13.0.88"
        /*0030*/ 	.string	"Build cuda_13.0.r13.0/compiler.36424714_0"
        /*0030*/ 	.string	"-arch sm_100 -m 64 "



//--------------------- .note.nv.cuinfo           --------------------------
	.section	.note.nv.cuinfo,"",@"SHT_NOTE"
	.sectionflags	@"SHF_NOTE_NV_CUINFO"
        /*0018*/ 	.short	0x0002
        /*001a*/ 	.short	0x0064
        /*001c*/ 	.short	0x0082
	.zero		2


//--------------------- .nv.info                  --------------------------
	.section	.nv.info,"",@"SHT_CUDA_INFO"
	.align	4


	//----- nvinfo : EIATTR_REGCOUNT
	.align		4
        /*0000*/ 	.byte	0x04, 0x2f
        /*0002*/ 	.short	(.L_1 - .L_0)
	.align		4
.L_0:
        /*0004*/ 	.word	index@(_Z6modinvPiS_i)
        /*0008*/ 	.word	0x00000019


	//----- nvinfo : EIATTR_FRAME_SIZE
	.align		4
.L_1:
        /*000c*/ 	.byte	0x04, 0x11
        /*000e*/ 	.short	(.L_3 - .L_2)
	.align		4
.L_2:
        /*0010*/ 	.word	index@($_Z6modinvPiS_i$_Z4xgcdiiPiS_)
        /*0014*/ 	.word	0x00000008


	//----- nvinfo : EIATTR_FRAME_SIZE
	.align		4
.L_3:
        /*0018*/ 	.byte	0x04, 0x11
        /*001a*/ 	.short	(.L_5 - .L_4)
	.align		4
.L_4:
        /*001c*/ 	.word	index@(_Z6modinvPiS_i)
        /*0020*/ 	.word	0x00000008


	//----- nvinfo : EIATTR_MIN_STACK_SIZE
	.align		4
.L_5:
        /*0024*/ 	.byte	0x04, 0x12
        /*0026*/ 	.short	(.L_7 - .L_6)
	.align		4
.L_6:
        /*0028*/ 	.word	index@(_Z6modinvPiS_i)
        /*002c*/ 	.word	0x00000008
.L_7:


//--------------------- .nv.compat                --------------------------
	.section	.nv.compat,"",@"SHT_CUDA_COMPAT_INFO"
	.align	4
        /*0000*/ 	.byte	0x02, 0x09, 0x00, 0x00, 0x02, 0x02, 0x01, 0x00, 0x02, 0x05, 0x05, 0x00, 0x03, 0x07, 0x01, 0x01
        /*0010*/ 	.byte	0x02, 0x03, 0x00, 0x00, 0x02, 0x06, 0x01, 0x00, 0x04, 0x0b, 0x08, 0x00, 0x09, 0x00, 0x00, 0x00
        /*0020*/ 	.byte	0x00, 0x00, 0x00, 0x00


//--------------------- .nv.info._Z6modinvPiS_i   --------------------------
	.section	.nv.info._Z6modinvPiS_i,"",@"SHT_CUDA_INFO"
	.sectionflags	@""
	.align	4


	//----- nvinfo : EIATTR_CUDA_API_VERSION
	.align		4
        /*0000*/ 	.byte	0x04, 0x37
        /*0002*/ 	.short	(.L_9 - .L_8)
.L_8:
        /*0004*/ 	.word	0x00000082


	//----- nvinfo : EIATTR_KPARAM_INFO
	.align		4
.L_9:
        /*0008*/ 	.byte	0x04, 0x17
        /*000a*/ 	.short	(.L_11 - .L_10)
.L_10:
        /*000c*/ 	.word	0x00000000
        /*0010*/ 	.short	0x0002
        /*0012*/ 	.short	0x0010
        /*0014*/ 	.byte	0x00, 0xf0, 0x11, 0x00


	//----- nvinfo : EIATTR_KPARAM_INFO
	.align		4
.L_11:
        /*0018*/ 	.byte	0x04, 0x17
        /*001a*/ 	.short	(.L_13 - .L_12)
.L_12:
        /*001c*/ 	.word	0x00000000
        /*0020*/ 	.short	0x0001
        /*0022*/ 	.short	0x0008
        /*0024*/ 	.byte	0x00, 0xf5, 0x21, 0x00


	//----- nvinfo : EIATTR_KPARAM_INFO
	.align		4
.L_13:
        /*0028*/ 	.byte	0x04, 0x17
        /*002a*/ 	.short	(.L_15 - .L_14)
.L_14:
        /*002c*/ 	.word	0x00000000
        /*0030*/ 	.short	0x0000
        /*0032*/ 	.short	0x0000
        /*0034*/ 	.byte	0x00, 0xf5, 0x21, 0x00


	//----- nvinfo : EIATTR_SPARSE_MMA_MASK
	.align		4
.L_15:
        /*0038*/ 	.byte	0x03, 0x50
        /*003a*/ 	.short	0x0000


	//----- nvinfo : EIATTR_MAXREG_COUNT
	.align		4
        /*003c*/ 	.byte	0x03, 0x1b
        /*003e*/ 	.short	0x00ff


	//----- nvinfo : EIATTR_MERCURY_ISA_VERSION
	.align		4
        /*0040*/ 	.byte	0x03, 0x5f
        /*0042*/ 	.short	0x0101


	//----- nvinfo : EIATTR_VRC_CTA_INIT_COUNT
	.align		4
        /*0044*/ 	.byte	0x02, 0x4a
	.zero		1
	.zero		1


	//----- nvinfo : EIATTR_EXIT_INSTR_OFFSETS
	.align		4
        /*0048*/ 	.byte	0x04, 0x1c
        /*004a*/ 	.short	(.L_17 - .L_16)


	//   ....[0]....
.L_16:
        /*004c*/ 	.word	0x000000c0


	//   ....[1]....
        /*0050*/ 	.word	0x00000240


	//----- nvinfo : EIATTR_CRS_STACK_SIZE
	.align		4
.L_17:
        /*0054*/ 	.byte	0x04, 0x1e
        /*0056*/ 	.short	(.L_19 - .L_18)
.L_18:
        /*0058*/ 	.word	0x00000000


	//----- nvinfo : EIATTR_CBANK_PARAM_SIZE
	.align		4
.L_19:
        /*005c*/ 	.byte	0x03, 0x19
        /*005e*/ 	.short	0x0014


	//----- nvinfo : EIATTR_PARAM_CBANK
	.align		4
        /*0060*/ 	.byte	0x04, 0x0a
        /*0062*/ 	.short	(.L_21 - .L_20)
	.align		4
.L_20:
        /*0064*/ 	.word	index@(.nv.constant0._Z6modinvPiS_i)
        /*0068*/ 	.short	0x0380
        /*006a*/ 	.short	0x0014


	//----- nvinfo : EIATTR_SW_WAR
	.align		4
.L_21:
        /*006c*/ 	.byte	0x04, 0x36
        /*006e*/ 	.short	(.L_23 - .L_22)
.L_22:
        /*0070*/ 	.word	0x00000008
.L_23:


//--------------------- .nv.callgraph             --------------------------
	.section	.nv.callgraph,"",@"SHT_CUDA_CALLGRAPH"
	.align	4
	.sectionentsize	8
	.align		4
        /*0000*/ 	.word	0x00000000
	.align		4
        /*0004*/ 	.word	0xffffffff
	.align		4
        /*0008*/ 	.word	0x00000000
	.align		4
        /*000c*/ 	.word	0xfffffffe
	.align		4
        /*0010*/ 	.word	0x00000000
	.align		4
        /*0014*/ 	.word	0xfffffffd
	.align		4
        /*0018*/ 	.word	0x00000000
	.align		4
        /*001c*/ 	.word	0xfffffffc


//--------------------- .text._Z6modinvPiS_i      --------------------------
	.section	.text._Z6modinvPiS_i,"ax",@progbits
	.align	128
        .global         _Z6modinvPiS_i
        .type           _Z6modinvPiS_i,@function
        .size           _Z6modinvPiS_i,(.L_x_4 - _Z6modinvPiS_i)
        .other          _Z6modinvPiS_i,@"STO_CUDA_ENTRY STV_DEFAULT"
_Z6modinvPiS_i:
.text._Z6modinvPiS_i:
[----:B------:R-:W0:Y:S01]  /*0000*/  LDC R1, c[0x0][0x37c] ;  /* 0x0000df00ff017b82 */ /* 0x000e220000000800 */
[----:B------:R-:W1:Y:S01]  /*0010*/  S2R R22, SR_TID.X ;  /* 0x0000000000167919 */ /* 0x000e620000002100 */
[----:B------:R-:W2:Y:S06]  /*0020*/  LDCU UR5, c[0x0][0x2fc] ;  /* 0x00005f80ff0577ac */ /* 0x000eac0008000800 */
[----:B------:R-:W1:Y:S01]  /*0030*/  S2UR UR6, SR_CTAID.X ;  /* 0x00000000000679c3 */ /* 0x000e620000002500 */
[----:B0-----:R-:W-:Y:S01]  /*0040*/  VIADD R1, R1, 0xfffffff8 ;  /* 0xfffffff801017836 */ /* 0x001fe20000000000 */
[----:B------:R-:W0:Y:S01]  /*0050*/  LDCU UR7, c[0x0][0x390] ;  /* 0x00007200ff0777ac */ /* 0x000e220008000800 */
[----:B------:R-:W3:Y:S05]  /*0060*/  LDCU UR4, c[0x0][0x2f8] ;  /* 0x00005f00ff0477ac */ /* 0x000eea0008000800 */
[----:B------:R-:W1:Y:S01]  /*0070*/  LDC R19, c[0x0][0x360] ;  /* 0x0000d800ff137b82 */ /* 0x000e620000000800 */
[----:B---3--:R-:W-:-:S05]  /*0080*/  IADD3 R16, P1, PT, R1, UR4, RZ ;  /* 0x0000000401107c10 */ /* 0x008fca000ff3e0ff */
[----:B--2---:R-:W-:Y:S02]  /*0090*/  IMAD.X R2, RZ, RZ, UR5, P1 ;  /* 0x00000005ff027e24 */ /* 0x004fe400088e06ff */
[----:B-1----:R-:W-:-:S05]  /*00a0*/  IMAD R22, R19, UR6, R22 ;  /* 0x0000000613167c24 */ /* 0x002fca000f8e0216 */
[----:B0-----:R-:W-:-:S13]  /*00b0*/  ISETP.GE.AND P0, PT, R22, UR7, PT ;  /* 0x0000000716007c0c */ /* 0x001fda000bf06270 */
[----:B------:R-:W-:Y:S05]  /*00c0*/  @P0 EXIT ;  /* 0x000000000000094d */ /* 0x000fea0003800000 */
[----:B------:R-:W0:Y:S01]  /*00d0*/  LDCU UR4, c[0x0][0x370] ;  /* 0x00006e00ff0477ac */ /* 0x000e220008000800 */
[----:B------:R-:W-:Y:S01]  /*00e0*/  IADD3 R18, P0, PT, R16, 0x4, RZ ;  /* 0x0000000410127810 */ /* 0x000fe20007f1e0ff */
[----:B------:R-:W1:Y:S03]  /*00f0*/  LDCU.64 UR36, c[0x0][0x358] ;  /* 0x00006b00ff2477ac */ /* 0x000e660008000a00 */
[----:B------:R-:W-:Y:S01]  /*0100*/  IADD3.X R17, PT, PT, RZ, R2, RZ, P0, !PT ;  /* 0x00000002ff117210 */ /* 0x000fe200007fe4ff */
[----:B------:R-:W2:Y:S01]  /*0110*/  LDCU UR38, c[0x0][0x390] ;  /* 0x00007200ff2677ac */ /* 0x000ea20008000800 */
[----:B0-----:R-:W-:-:S07]  /*0120*/  IMAD R19, R19, UR4, RZ ;  /* 0x0000000413137c24 */ /* 0x001fce000f8e02ff */
.L_x_0:
[----:B------:R-:W0:Y:S08]  /*0130*/  LDC.64 R10, c[0x0][0x380] ;  /* 0x0000e000ff0a7b82 */ /* 0x000e300000000a00 */
[----:B------:R-:W3:Y:S01]  /*0140*/  LDC.64 R12, c[0x0][0x388] ;  /* 0x0000e200ff0c7b82 */ /* 0x000ee20000000a00 */
[----:B0-----:R-:W-:-:S05]  /*0150*/  IMAD.WIDE R10, R22, 0x4, R10 ;  /* 0x00000004160a7825 */ /* 0x001fca00078e020a */
[----:B-1----:R0:W5:Y:S01]  /*0160*/  LDG.E R4, desc[UR36][R10.64] ;  /* 0x000000240a047981 */ /* 0x002162000c1e1900 */
[----:B---3--:R-:W-:-:S05]  /*0170*/  IMAD.WIDE R12, R22, 0x4, R12 ;  /* 0x00000004160c7825 */ /* 0x008fca00078e020c */
[----:B------:R0:W5:Y:S01]  /*0180*/  LDG.E R5, desc[UR36][R12.64] ;  /* 0x000000240c057981 */ /* 0x000162000c1e1900 */
[----:B------:R-:W-:Y:S01]  /*0190*/  IMAD.MOV.U32 R6, RZ, RZ, R16 ;  /* 0x000000ffff067224 */ /* 0x000fe200078e0010 */
[----:B------:R-:W-:Y:S01]  /*01a0*/  MOV R8, R18 ;  /* 0x0000001200087202 */ /* 0x000fe20000000f00 */
[----:B------:R-:W-:Y:S01]  /*01b0*/  IMAD.MOV.U32 R7, RZ, RZ, R2 ;  /* 0x000000ffff077224 */ /* 0x000fe200078e0002 */
[----:B------:R-:W-:Y:S01]  /*01c0*/  MOV R20, 0x200 ;  /* 0x0000020000147802 */ /* 0x000fe20000000f00 */
[----:B------:R-:W-:Y:S02]  /*01d0*/  IMAD.MOV.U32 R9, RZ, RZ, R17 ;  /* 0x000000ffff097224 */ /* 0x000fe400078e0011 */
[----:B------:R-:W-:-:S07]  /*01e0*/  IMAD.MOV.U32 R21, RZ, RZ, 0x0 ;  /* 0x00000000ff157424 */ /* 0x000fce00078e00ff */
[----:B0-2--5:R-:W-:Y:S05]  /*01f0*/  CALL.REL.NOINC `($_Z6modinvPiS_i$_Z4xgcdiiPiS_) ;  /* 0x0000000000147944 */ /* 0x025fea0003c00000 */
[----:B------:R-:W-:Y:S02]  /*0200*/  IADD3 R22, PT, PT, R19, R22, RZ ;  /* 0x0000001613167210 */ /* 0x000fe40007ffe0ff */
[----:B------:R-:W-:Y:S02]  /*0210*/  ISETP.EQ.AND P1, PT, R4, 0x1, PT ;  /* 0x000000010400780c */ /* 0x000fe40003f22270 */
[----:B------:R-:W-:-:S13]  /*0220*/  ISETP.GE.AND P0, PT, R22, UR38, PT ;  /* 0x0000002616007c0c */ /* 0x000fda000bf06270 */
[----:B------:R-:W-:Y:S05]  /*0230*/  @!P0 BRA P1, `(.L_x_0) ;  /* 0xfffffffc00bc8947 */ /* 0x000fea000083ffff */
[----:B------:R-:W-:Y:S05]  /*0240*/  EXIT ;  /* 0x000000000000794d */ /* 0x000fea0003800000 */
        .type           $_Z6modinvPiS_i$_Z4xgcdiiPiS_,@function
        .size           $_Z6modinvPiS_i$_Z4xgcdiiPiS_,(.L_x_4 - $_Z6modinvPiS_i$_Z4xgcdiiPiS_)
$_Z6modinvPiS_i$_Z4xgcdiiPiS_:
[----:B------:R-:W-:Y:S02]  /*0250*/  VIADD R1, R1, 0xffffffe0 ;  /* 0xffffffe001017836 */ /* 0x000fe40000000000 */
[----:B------:R-:W-:Y:S02]  /*0260*/  IMAD.MOV.U32 R0, RZ, RZ, R5 ;  /* 0x000000ffff007224 */ /* 0x000fe400078e0005 */
[----:B------:R-:W-:Y:S01]  /*0270*/  IMAD.MOV.U32 R5, RZ, RZ, R4 ;  /* 0x000000ffff057224 */ /* 0x000fe200078e0004 */
[----:B------:R-:W-:Y:S04]  /*0280*/  STL [R1+0x1c], R21 ;  /* 0x00001c1501007387 */ /* 0x000fe80000100800 */
[----:B------:R-:W-:Y:S04]  /*0290*/  STL [R1+0x18], R20 ;  /* 0x0000181401007387 */ /* 0x000fe80000100800 */
[----:B------:R-:W-:Y:S04]  /*02a0*/  STL [R1+0x8], R2 ;  /* 0x0000080201007387 */ /* 0x000fe80000100800 */
[----:B------:R0:W-:Y:S04]  /*02b0*/  STL [R1+0x14], R18 ;  /* 0x0000141201007387 */ /* 0x0001e80000100800 */
[----:B------:R1:W-:Y:S04]  /*02c0*/  STL [R1+0x10], R17 ;  /* 0x0000101101007387 */ /* 0x0003e80000100800 */
[----:B------:R2:W-:Y:S01]  /*02d0*/  STL [R1+0xc], R16 ;  /* 0x00000c1001007387 */ /* 0x0005e20000100800 */
[----:B0-----:R-:W0:Y:S05]  /*02e0*/  BMOV.32.CLEAR R18, B6 ;  /* 0x0000000006127355 */ /* 0x001e2a0000100000 */
[----:B-1----:R-:W-:Y:S01]  /*02f0*/  MOV R17, R6 ;  /* 0x0000000600117202 */ /* 0x002fe20000000f00 */
[----:B--2---:R-:W-:Y:S01]  /*0300*/  IMAD.MOV.U32 R16, RZ, RZ, R8 ;  /* 0x000000ffff107224 */ /* 0x004fe200078e0008 */
[----:B------:R-:W1:Y:S01]  /*0310*/  LDCU UR4, c[0x0][0x2f8] ;  /* 0x00005f00ff0477ac */ /* 0x000e620008000800 */
[----:B------:R-:W-:Y:S01]  /*0320*/  ISETP.NE.AND P0, PT, R5, RZ, PT ;  /* 0x000000ff0500720c */ /* 0x000fe20003f05270 */
[----:B------:R-:W-:Y:S01]  /*0330*/  BSSY.RECONVERGENT B6, `(.L_x_1) ;  /* 0x000002b000067945 */ /* 0x000fe20003800200 */
[----:B------:R-:W-:Y:S01]  /*0340*/  MOV R4, R0 ;  /* 0x0000000000047202 */ /* 0x000fe20000000f00 */
[----:B------:R-:W2:Y:S01]  /*0350*/  LDCU UR5, c[0x0][0x2fc] ;  /* 0x00005f80ff0577ac */ /* 0x000ea20008000800 */
[----:B------:R-:W-:-:S02]  /*0360*/  IMAD.MOV.U32 R2, RZ, RZ, RZ ;  /* 0x000000ffff027224 */ /* 0x000fc400078e00ff */
[----:B------:R-:W-:Y:S01]  /*0370*/  IMAD.MOV.U32 R8, RZ, RZ, 0x1 ;  /* 0x00000001ff087424 */ /* 0x000fe200078e00ff */
[----:B-1----:R-:W-:-:S04]  /*0380*/  IADD3 R6, P1, PT, R1, UR4, RZ ;  /* 0x0000000401067c10 */ /* 0x002fc8000ff3e0ff */
[----:B--2---:R-:W-:Y:S02]  /*0390*/  IADD3.X R7, PT, PT, RZ, UR5, RZ, P1, !PT ;  /* 0x00000005ff077c10 */ /* 0x004fe40008ffe4ff */
[----:B0-----:R-:W-:Y:S07]  /*03a0*/  @!P0 BRA `(.L_x_2) ;  /* 0x00000000008c8947 */ /* 0x001fee0003800000 */
[-C--:B------:R-:W-:Y:S02]  /*03b0*/  IABS R9, R5.reuse ;  /* 0x0000000500097213 */ /* 0x080fe40000000000 */
[----:B------:R-:W-:Y:S02]  /*03c0*/  IABS R10, R4 ;  /* 0x00000004000a7213 */ /* 0x000fe40000000000 */
[----:B------:R-:W0:Y:S01]  /*03d0*/  I2F.RP R0, R9 ;  /* 0x0000000900007306 */ /* 0x000e220000209400 */
[----:B------:R-:W-:Y:S02]  /*03e0*/  IABS R12, R5 ;  /* 0x00000005000c7213 */ /* 0x000fe40000000000 */
[----:B------:R-:W-:Y:S02]  /*03f0*/  MOV R20, 0x5b0 ;  /* 0x000005b000147802 */ /* 0x000fe40000000f00 */
[----:B------:R-:W-:-:S03]  /*0400*/  MOV R21, 0x0 ;  /* 0x0000000000157802 */ /* 0x000fc60000000f00 */
[----:B0-----:R-:W0:Y:S02]  /*0410*/  MUFU.RCP R0, R0 ;  /* 0x0000000000007308 */ /* 0x001e240000001000 */
[----:B0-----:R-:W-:-:S06]  /*0420*/  VIADD R2, R0, 0xffffffe ;  /* 0x0ffffffe00027836 */ /* 0x001fcc0000000000 */
[----:B------:R0:W1:Y:S02]  /*0430*/  F2I.FTZ.U32.TRUNC.NTZ R3, R2 ;  /* 0x0000000200037305 */ /* 0x000064000021f000 */
[----:B0-----:R-:W-:Y:S01]  /*0440*/  HFMA2 R2, -RZ, RZ, 0, 0 ;  /* 0x00000000ff027431 */ /* 0x001fe200000001ff */
[----:B-1----:R-:W-:-:S05]  /*0450*/  IADD3 R8, PT, PT, RZ, -R3, RZ ;  /* 0x80000003ff087210 */ /* 0x002fca0007ffe0ff */
[----:B------:R-:W-:Y:S02]  /*0460*/  IMAD R11, R8, R9, RZ ;  /* 0x00000009080b7224 */ /* 0x000fe400078e02ff */
[----:B------:R-:W-:Y:S02]  /*0470*/  IMAD.MOV.U32 R8, RZ, RZ, R10 ;  /* 0x000000ffff087224 */ /* 0x000fe400078e000a */
[----:B------:R-:W-:-:S04]  /*0480*/  IMAD.HI.U32 R3, R3, R11, R2 ;  /* 0x0000000b03037227 */ /* 0x000fc800078e0002 */
[----:B------:R-:W-:Y:S02]  /*0490*/  IMAD.MOV R11, RZ, RZ, -R12 ;  /* 0x000000ffff0b7224 */ /* 0x000fe400078e0a0c */
[----:B------:R-:W-:-:S04]  /*04a0*/  IMAD.HI.U32 R2, R3, R8, RZ ;  /* 0x0000000803027227 */ /* 0x000fc800078e00ff */
[----:B------:R-:W-:-:S05]  /*04b0*/  IMAD R0, R2, R11, R8 ;  /* 0x0000000b02007224 */ /* 0x000fca00078e0208 */
[----:B------:R-:W-:-:S13]  /*04c0*/  ISETP.GT.U32.AND P2, PT, R9, R0, PT ;  /* 0x000000000900720c */ /* 0x000fda0003f44070 */
[-C--:B------:R-:W-:Y:S01]  /*04d0*/  @!P2 IADD3 R0, PT, PT, R0, -R9.reuse, RZ ;  /* 0x800000090000a210 */ /* 0x080fe20007ffe0ff */
[----:B------:R-:W-:Y:S01]  /*04e0*/  @!P2 VIADD R2, R2, 0x1 ;  /* 0x000000010202a836 */ /* 0x000fe20000000000 */
[----:B------:R-:W-:Y:S02]  /*04f0*/  ISETP.NE.AND P2, PT, R5, RZ, PT ;  /* 0x000000ff0500720c */ /* 0x000fe40003f45270 */
[----:B------:R-:W-:Y:S02]  /*0500*/  ISETP.GE.U32.AND P0, PT, R0, R9, PT ;  /* 0x000000090000720c */ /* 0x000fe40003f06070 */
[----:B------:R-:W-:-:S04]  /*0510*/  LOP3.LUT R0, R4, R5, RZ, 0x3c, !PT ;  /* 0x0000000504007212 */ /* 0x000fc800078e3cff */
[----:B------:R-:W-:-:S07]  /*0520*/  ISETP.GE.AND P1, PT, R0, RZ, PT ;  /* 0x000000ff0000720c */ /* 0x000fce0003f26270 */
[----:B------:R-:W-:Y:S02]  /*0530*/  @P0 IADD3 R2, PT, PT, R2, 0x1, RZ ;  /* 0x0000000102020810 */ /* 0x000fe40007ffe0ff */
[----:B------:R-:W-:-:S04]  /*0540*/  IADD3 R8, P0, PT, R6, 0x4, RZ ;  /* 0x0000000406087810 */ /* 0x000fc80007f1e0ff */
[----:B------:R-:W-:Y:S01]  /*0550*/  @!P1 IMAD.MOV R2, RZ, RZ, -R2 ;  /* 0x000000ffff029224 */ /* 0x000fe200078e0a02 */
[----:B------:R-:W-:Y:S01]  /*0560*/  @!P2 LOP3.LUT R2, RZ, R5, RZ, 0x33, !PT ;  /* 0x00000005ff02a212 */ /* 0x000fe200078e33ff */
[----:B------:R-:W-:-:S03]  /*0570*/  IMAD.X R9, RZ, RZ, R7, P0 ;  /* 0x000000ffff097224 */ /* 0x000fc600000e0607 */
[----:B------:R-:W-:-:S05]  /*0580*/  IADD3 R0, PT, PT, -R2, RZ, RZ ;  /* 0x000000ff02007210 */ /* 0x000fca0007ffe1ff */
[----:B------:R-:W-:-:S07]  /*0590*/  IMAD R4, R5, R0, R4 ;  /* 0x0000000005047224 */ /* 0x000fce00078e0204 */
[----:B------:R-:W-:Y:S05]  /*05a0*/  CALL.REL.NOINC `($_Z6modinvPiS_i$_Z4xgcdiiPiS_) ;  /* 0xfffffffc00287944 */ /* 0x000fea0003c3ffff */
[----:B------:R-:W2:Y:S02]  /*05b0*/  LDL.64 R8, [R1] ;  /* 0x0000000001087983 */ /* 0x000ea40000100a00 */
[----:B--2---:R-:W-:-:S04]  /*05c0*/  IMAD.MOV R0, RZ, RZ, -R8 ;  /* 0x000000ffff007224 */ /* 0x004fc800078e0a08 */
[----:B------:R-:W-:-:S07]  /*05d0*/  IMAD R2, R2, R0, R9 ;  /* 0x0000000002027224 */ /* 0x000fce00078e0209 */
.L_x_2:
[----:B------:R-:W-:Y:S05]  /*05e0*/  BSYNC.RECONVERGENT B6 ;  /* 0x0000000000067941 */ /* 0x000fea0003800200 */
.L_x_1:
[----:B------:R-:W0:Y:S01]  /*05f0*/  LDCU UR4, c[0x0][0x2f8] ;  /* 0x00005f00ff0477ac */ /* 0x000e220008000800 */
[----:B------:R1:W-:Y:S05]  /*0600*/  BMOV.32 B6, R18 ;  /* 0x0000001206007356 */ /* 0x0003ea0000000000 */
[----:B0-----:R-:W-:Y:S01]  /*0610*/  IADD3 R17, PT, PT, R17, -UR4, RZ ;  /* 0x8000000411117c10 */ /* 0x001fe2000fffe0ff */
[----:B------:R-:W-:-:S04]  /*0620*/  VIADD R3, R16, -UR4 ;  /* 0x8000000410037c36 */ /* 0x000fc80008000000 */
[----:B------:R0:W-:Y:S04]  /*0630*/  STL [R17], R2 ;  /* 0x0000000211007387 */ /* 0x0001e80000100800 */
[----:B------:R2:W-:Y:S04]  /*0640*/  STL [R3], R8 ;  /* 0x0000000803007387 */ /* 0x0005e80000100800 */
[----:B------:R-:W2:Y:S04]  /*0650*/  LDL R16, [R1+0xc] ;  /* 0x00000c0001107983 */ /* 0x000ea80000100800 */
[----:B0-----:R-:W2:Y:S04]  /*0660*/  LDL R2, [R1+0x8] ;  /* 0x0000080001027983 */ /* 0x001ea80000100800 */
[----:B------:R-:W2:Y:S04]  /*0670*/  LDL R17, [R1+0x10] ;  /* 0x0000100001117983 */ /* 0x000ea80000100800 */
[----:B-1----:R-:W2:Y:S04]  /*0680*/  LDL R18, [R1+0x14] ;  /* 0x0000140001127983 */ /* 0x002ea80000100800 */
[----:B------:R-:W2:Y:S04]  /*0690*/  LDL R20, [R1+0x18] ;  /* 0x0000180001147983 */ /* 0x000ea80000100800 */
[----:B------:R0:W2:Y:S02]  /*06a0*/  LDL R21, [R1+0x1c] ;  /* 0x00001c0001157983 */ /* 0x0000a40000100800 */
[----:B0-----:R-:W-:Y:S01]  /*06b0*/  IADD3 R1, PT, PT, R1, 0x20, RZ ;  /* 0x0000002001017810 */ /* 0x001fe20007ffe0ff */
[----:B--2---:R-:W-:Y:S06]  /*06c0*/  RET.REL.NODEC R20 `(_Z6modinvPiS_i) ;  /* 0xfffffff8144c7950 */ /* 0x004fec0003c3ffff */
.L_x_3:
[----:B------:R-:W-:-:S00]  /*06d0*/  BRA `(.L_x_3) ;  /* 0xfffffffc00fc7947 */ /* 0x000fc0000383ffff */
[----:B------:R-:W-:-:S00]  /*06e0*/  NOP ;  /* 0x0000000000007918 */ /* 0x000fc00000000000 */
        /* <DEDUP_REMOVED lines=9> */
.L_x_4:


//--------------------- .nv.shared.reserved.0     --------------------------
	.section	.nv.shared.reserved.0,"aw",@nobits
	.weak		__nv_reservedSMEM_offset_0_alias
	.size		__nv_reservedSMEM_offset_0_alias, 0, 64
	.other		__nv_reservedSMEM_offset_0_alias,@"STO_CUDA_RESERVED_SHARED STV_DEFAULT"
__nv_reservedSMEM_offset_0_alias:
	.zero		0
	.zero		64


//--------------------- .nv.constant0._Z6modinvPiS_i --------------------------
	.section	.nv.constant0._Z6modinvPiS_i,"a",@progbits
	.sectionflags	@""
	.align	4
.nv.constant0._Z6modinvPiS_i:
	.zero		916


//--------------------- SYMBOLS --------------------------

	.type		.nv.reservedSmem.offset0,@object
	.size		.nv.reservedSmem.offset0,0x4
